//
// Generated by NVIDIA NVVM Compiler
//
// Compiler Build ID: CL-36424714
// Cuda compilation tools, release 13.0, V13.0.88
// Based on NVVM 20.0.0
//

.version 9.0
.target sm_100
.address_size 64

	// .globl	_Z11computeNormP6VectorPf

.visible .entry _Z11computeNormP6VectorPf(
	.param .u64 .ptr .align 1 _Z11computeNormP6VectorPf_param_0,
	.param .u64 .ptr .align 1 _Z11computeNormP6VectorPf_param_1
)
{
	.reg .b32 	%f<9>;
	.reg .b64 	%rd<5>;

	ld.param.u64 	%rd1, [_Z11computeNormP6VectorPf_param_0];
	ld.param.u64 	%rd2, [_Z11computeNormP6VectorPf_param_1];
	cvta.to.global.u64 	%rd3, %rd2;
	cvta.to.global.u64 	%rd4, %rd1;
	ld.global.f32 	%f1, [%rd4];
	ld.global.f32 	%f2, [%rd4+4];
	mul.f32 	%f3, %f2, %f2;
	fma.rn.f32 	%f4, %f1, %f1, %f3;
	ld.global.f32 	%f5, [%rd4+8];
	fma.rn.f32 	%f6, %f5, %f5, %f4;
	sqrt.rn.f32 	%f7, %f6;
	add.f32 	%f8, %f7, 0f3F800000;
	st.global.f32 	[%rd3], %f8;
	ret;

}


// ===== COMPILED SASS (sm_100) =====

	.target	sm_100

	.elftype	@"ET_EXEC"


//--------------------- .note.nv.tkinfo           --------------------------
	.section	.note.nv.tkinfo,"",@"SHT_NOTE"
	.sectionflags	@"SHF_NOTE_NV_TKINFO"
	.tkinfo
        /*0018*/ 	.word	0x00000002
        /*0030*/ 	.string	""
        /*0030*/ 	.string	"ptxas"
        /*0030*/ 	.string	"Cuda compilation tools, release 13.0, V13.0.88"
        /*0030*/ 	.string	"Build cuda_13.0.r13.0/compiler.36424714_0"
        /*0030*/ 	.string	"-arch sm_100 -m 64 "



//--------------------- .note.nv.cuinfo           --------------------------
	.section	.note.nv.cuinfo,"",@"SHT_NOTE"
	.sectionflags	@"SHF_NOTE_NV_CUINFO"
        /*0018*/ 	.short	0x0002
        /*001a*/ 	.short	0x0064
        /*001c*/ 	.short	0x0082
	.zero		2


//--------------------- .nv.info                  --------------------------
	.section	.nv.info,"",@"SHT_CUDA_INFO"
	.align	4


	//----- nvinfo : EIATTR_REGCOUNT
	.align		4
        /*0000*/ 	.byte	0x04, 0x2f
        /*0002*/ 	.short	(.L_1 - .L_0)
	.align		4
.L_0:
        /*0004*/ 	.word	index@(_Z11computeNormP6VectorPf)
        /*0008*/ 	.word	0x00000009


	//----- nvinfo : EIATTR_FRAME_SIZE
	.align		4
.L_1:
        /*000c*/ 	.byte	0x04, 0x11
        /*000e*/ 	.short	(.L_3 - .L_2)
	.align		4
.L_2:
        /*0010*/ 	.word	index@($__internal_0_$__cuda_sm20_sqrt_rn_f32_slowpath)
        /*0014*/ 	.word	0x00000000


	//----- nvinfo : EIATTR_FRAME_SIZE
	.align		4
.L_3:
        /*0018*/ 	.byte	0x04, 0x11
        /*001a*/ 	.short	(.L_5 - .L_4)
	.align		4
.L_4:
        /*001c*/ 	.word	index@(_Z11computeNormP6VectorPf)
        /*0020*/ 	.word	0x00000000


	//----- nvinfo : EIATTR_MIN_STACK_SIZE
	.align		4
.L_5:
        /*0024*/ 	.byte	0x04, 0x12
        /*0026*/ 	.short	(.L_7 - .L_6)
	.align		4
.L_6:
        /*0028*/ 	.word	index@(_Z11computeNormP6VectorPf)
        /*002c*/ 	.word	0x00000000
.L_7:


//--------------------- .nv.compat                --------------------------
	.section	.nv.compat,"",@"SHT_CUDA_COMPAT_INFO"
	.align	4
        /*0000*/ 	.byte	0x02, 0x09, 0x00, 0x00, 0x02, 0x02, 0x01, 0x00, 0x02, 0x05, 0x05, 0x00, 0x03, 0x07, 0x01, 0x01
        /*0010*/ 	.byte	0x02, 0x03, 0x00, 0x00, 0x02, 0x06, 0x01, 0x00, 0x04, 0x0b, 0x08, 0x00, 0x01, 0x00, 0x00, 0x00
        /*0020*/ 	.byte	0x00, 0x00, 0x00, 0x00


//--------------------- .nv.info._Z11computeNormP6VectorPf --------------------------
	.section	.nv.info._Z11computeNormP6VectorPf,"",@"SHT_CUDA_INFO"
	.sectionflags	@""
	.align	4


	//----- nvinfo : EIATTR_CUDA_API_VERSION
	.align		4
        /*0000*/ 	.byte	0x04, 0x37
        /*0002*/ 	.short	(.L_9 - .L_8)
.L_8:
        /*0004*/ 	.word	0x00000082


	//----- nvinfo : EIATTR_KPARAM_INFO
	.align		4
.L_9:
        /*0008*/ 	.byte	0x04, 0x17
        /*000a*/ 	.short	(.L_11 - .L_10)
.L_10:
        /*000c*/ 	.word	0x00000000
        /*0010*/ 	.short	0x0001
        /*0012*/ 	.short	0x0008
        /*0014*/ 	.byte	0x00, 0xf5, 0x21, 0x00


	//----- nvinfo : EIATTR_KPARAM_INFO
	.align		4
.L_11:
        /*0018*/ 	.byte	0x04, 0x17
        /*001a*/ 	.short	(.L_13 - .L_12)
.L_12:
        /*001c*/ 	.word	0x00000000
        /*0020*/ 	.short	0x0000
        /*0022*/ 	.short	0x0000
        /*0024*/ 	.byte	0x00, 0xf5, 0x21, 0x00


	//----- nvinfo : EIATTR_SPARSE_MMA_MASK
	.align		4
.L_13:
        /*0028*/ 	.byte	0x03, 0x50
        /*002a*/ 	.short	0x0000


	//----- nvinfo : EIATTR_MAXREG_COUNT
	.align		4
        /*002c*/ 	.byte	0x03, 0x1b
        /*002e*/ 	.short	0x00ff


	//----- nvinfo : EIATTR_MERCURY_ISA_VERSION
	.align		4
        /*0030*/ 	.byte	0x03, 0x5f
        /*0032*/ 	.short	0x0101


	//----- nvinfo : EIATTR_VRC_CTA_INIT_COUNT
	.align		4
        /*0034*/ 	.byte	0x02, 0x4a
	.zero		1
	.zero		1


	//----- nvinfo : EIATTR_EXIT_INSTR_OFFSETS
	.align		4
        /*0038*/ 	.byte	0x04, 0x1c
        /*003a*/ 	.short	(.L_15 - .L_14)


	//   ....[0]....
.L_14:
        /*003c*/ 	.word	0x00000170


	//----- nvinfo : EIATTR_CRS_STACK_SIZE
	.align		4
.L_15:
        /*0040*/ 	.byte	0x04, 0x1e
        /*0042*/ 	.short	(.L_17 - .L_16)
.L_16:
        /*0044*/ 	.word	0x00000000


	//----- nvinfo : EIATTR_CBANK_PARAM_SIZE
	.align		4
.L_17:
        /*0048*/ 	.byte	0x03, 0x19
        /*004a*/ 	.short	0x0010


	//----- nvinfo : EIATTR_PARAM_CBANK
	.align		4
        /*004c*/ 	.byte	0x04, 0x0a
        /*004e*/ 	.short	(.L_19 - .L_18)
	.align		4
.L_18:
        /*0050*/ 	.word	index@(.nv.constant0._Z11computeNormP6VectorPf)
        /*0054*/ 	.short	0x0380
        /*0056*/ 	.short	0x0010


	//----- nvinfo : EIATTR_SW_WAR
	.align		4
.L_19:
        /*0058*/ 	.byte	0x04, 0x36
        /*005a*/ 	.short	(.L_21 - .L_20)
.L_20:
        /*005c*/ 	.word	0x00000008
.L_21:


//--------------------- .nv.callgraph             --------------------------
	.section	.nv.callgraph,"",@"SHT_CUDA_CALLGRAPH"
	.align	4
	.sectionentsize	8
	.align		4
        /*0000*/ 	.word	0x00000000
	.align		4
        /*0004*/ 	.word	0xffffffff
	.align		4
        /*0008*/ 	.word	0x00000000
	.align		4
        /*000c*/ 	.word	0xfffffffe
	.align		4
        /*0010*/ 	.word	0x00000000
	.align		4
        /*0014*/ 	.word	0xfffffffd
	.align		4
        /*0018*/ 	.word	0x00000000
	.align		4
        /*001c*/ 	.word	0xfffffffc


//--------------------- .text._Z11computeNormP6VectorPf --------------------------
	.section	.text._Z11computeNormP6VectorPf,"ax",@progbits
	.align	128
        .global         _Z11computeNormP6VectorPf
        .type           _Z11computeNormP6VectorPf,@function
        .size           _Z11computeNormP6VectorPf,(.L_x_4 - _Z11computeNormP6VectorPf)
        .other          _Z11computeNormP6VectorPf,@"STO_CUDA_ENTRY STV_DEFAULT"
_Z11computeNormP6VectorPf:
.text._Z11computeNormP6VectorPf:
[----:B------:R-:W-:Y:S08]  /*0000*/  LDC R1, c[0x0][0x37c] ;  /* 0x0000df00ff017b82 */ /* 0x000ff00000000800 */
[----:B------:R-:W0:Y:S01]  /*0010*/  LDC.64 R2, c[0x0][0x380] ;  /* 0x0000e000ff027b82 */ /* 0x000e220000000a00 */
[----:B------:R-:W0:Y:S02]  /*0020*/  LDCU.64 UR4, c[0x0][0x358] ;  /* 0x00006b00ff0477ac */ /* 0x000e240008000a00 */
[----:B0-----:R-:W2:Y:S04]  /*0030*/  LDG.E R4, desc[UR4][R2.64+0x4] ;  /* 0x0000040402047981 */ /* 0x001ea8000c1e1900 */
[----:B------:R-:W3:Y:S04]  /*0040*/  LDG.E R0, desc[UR4][R2.64] ;  /* 0x0000000402007981 */ /* 0x000ee8000c1e1900 */
[----:B------:R-:W4:Y:S01]  /*0050*/  LDG.E R6, desc[UR4][R2.64+0x8] ;  /* 0x0000080402067981 */ /* 0x000f22000c1e1900 */
[----:B--2---:R-:W-:-:S04]  /*0060*/  FMUL R5, R4, R4 ;  /* 0x0000000404057220 */ /* 0x004fc80000400000 */
[----:B---3--:R-:W-:-:S04]  /*0070*/  FFMA R5, R0, R0, R5 ;  /* 0x0000000000057223 */ /* 0x008fc80000000005 */
[----:B----4-:R-:W-:-:S04]  /*0080*/  FFMA R0, R6, R6, R5 ;  /* 0x0000000606007223 */ /* 0x010fc80000000005 */
[----:B------:R0:W1:Y:S01]  /*0090*/  MUFU.RSQ R5, R0 ;  /* 0x0000000000057308 */ /* 0x0000620000001400 */
[----:B------:R-:W-:-:S04]  /*00a0*/  IADD3 R4, PT, PT, R0, -0xd000000, RZ ;  /* 0xf300000000047810 */ /* 0x000fc80007ffe0ff */
[----:B------:R-:W-:-:S13]  /*00b0*/  ISETP.GT.U32.AND P0, PT, R4, 0x727fffff, PT ;  /* 0x727fffff0400780c */ /* 0x000fda0003f04070 */
[----:B01----:R-:W-:Y:S05]  /*00c0*/  @!P0 BRA `(.L_x_0) ;  /* 0x00000000000c8947 */ /* 0x003fea0003800000 */
[----:B------:R-:W-:-:S07]  /*00d0*/  MOV R4, 0xf0 ;  /* 0x000000f000047802 */ /* 0x000fce0000000f00 */
[----:B------:R-:W-:Y:S05]  /*00e0*/  CALL.REL.NOINC `($__internal_0_$__cuda_sm20_sqrt_rn_f32_slowpath) ;  /* 0x0000000000247944 */ /* 0x000fea0003c00000 */
[----:B------:R-:W-:Y:S05]  /*00f0*/  BRA `(.L_x_1) ;  /* 0x0000000000107947 */ /* 0x000fea0003800000 */
.L_x_0:
[----:B------:R-:W-:Y:S01]  /*0100*/  FMUL.FTZ R3, R0, R5 ;  /* 0x0000000500037220 */ /* 0x000fe20000410000 */
[----:B------:R-:W-:-:S03]  /*0110*/  FMUL.FTZ R5, R5, 0.5 ;  /* 0x3f00000005057820 */ /* 0x000fc60000410000 */
[----:B------:R-:W-:-:S04]  /*0120*/  FFMA R0, -R3, R3, R0 ;  /* 0x0000000303007223 */ /* 0x000fc80000000100 */
[----:B------:R-:W-:-:S07]  /*0130*/  FFMA R0, R0, R5, R3 ;  /* 0x0000000500007223 */ /* 0x000fce0000000003 */
.L_x_1:
[----:B------:R-:W0:Y:S01]  /*0140*/  LDC.64 R2, c[0x0][0x388] ;  /* 0x0000e200ff027b82 */ /* 0x000e220000000a00 */
[----:B------:R-:W-:-:S05]  /*0150*/  FADD R5, R0, 1 ;  /* 0x3f80000000057421 */ /* 0x000fca0000000000 */
[----:B0-----:R-:W-:Y:S01]  /*0160*/  STG.E desc[UR4][R2.64], R5 ;  /* 0x0000000502007986 */ /* 0x001fe2000c101904 */
[----:B------:R-:W-:Y:S05]  /*0170*/  EXIT ;  /* 0x000000000000794d */ /* 0x000fea0003800000 */
        .weak           $__internal_0_$__cuda_sm20_sqrt_rn_f32_slowpath
        .type           $__internal_0_$__cuda_sm20_sqrt_rn_f32_slowpath,@function
        .size           $__internal_0_$__cuda_sm20_sqrt_rn_f32_slowpath,(.L_x_4 - $__internal_0_$__cuda_sm20_sqrt_rn_f32_slowpath)
$__internal_0_$__cuda_sm20_sqrt_rn_f32_slowpath:
[----:B------:R-:W-:-:S13]  /*0180*/  LOP3.LUT P0, RZ, R0, 0x7fffffff, RZ, 0xc0, !PT ;  /* 0x7fffffff00ff7812 */ /* 0x000fda000780c0ff */
[----:B------:R-:W-:Y:S01]  /*0190*/  @!P0 MOV R2, R0 ;  /* 0x0000000000028202 */ /* 0x000fe20000000f00 */
[----:B------:R-:W-:Y:S06]  /*01a0*/  @!P0 BRA `(.L_x_2) ;  /* 0x0000000000448947 */ /* 0x000fec0003800000 */
[----:B------:R-:W-:-:S13]  /*01b0*/  FSETP.GEU.FTZ.AND P0, PT, R0, RZ, PT ;  /* 0x000000ff0000720b */ /* 0x000fda0003f1e000 */
[----:B------:R-:W-:Y:S01]  /*01c0*/  @!P0 MOV R2, 0x7fffffff ;  /* 0x7fffffff00028802 */ /* 0x000fe20000000f00 */
[----:B------:R-:W-:Y:S06]  /*01d0*/  @!P0 BRA `(.L_x_2) ;  /* 0x0000000000388947 */ /* 0x000fec0003800000 */
[----:B------:R-:W-:-:S13]  /*01e0*/  FSETP.GTU.FTZ.AND P0, PT, |R0|, +INF , PT ;  /* 0x7f8000000000780b */ /* 0x000fda0003f1c200 */
[----:B------:R-:W-:Y:S01]  /*01f0*/  @P0 FADD.FTZ R2, R0, 1 ;  /* 0x3f80000000020421 */ /* 0x000fe20000010000 */
[----:B------:R-:W-:Y:S06]  /*0200*/  @P0 BRA `(.L_x_2) ;  /* 0x00000000002c0947 */ /* 0x000fec0003800000 */
[----:B------:R-:W-:-:S13]  /*0210*/  FSETP.NEU.FTZ.AND P0, PT, |R0|, +INF , PT ;  /* 0x7f8000000000780b */ /* 0x000fda0003f1d200 */
[----:B------:R-:W-:Y:S01]  /*0220*/  @!P0 MOV R2, R0 ;  /* 0x0000000000028202 */ /* 0x000fe20000000f00 */
[----:B------:R-:W-:Y:S06]  /*0230*/  @!P0 BRA `(.L_x_2) ;  /* 0x0000000000208947 */ /* 0x000fec0003800000 */
[----:B------:R-:W-:-:S04]  /*0240*/  FFMA R0, R0, 1.84467440737095516160e+19, RZ ;  /* 0x5f80000000007823 */ /* 0x000fc800000000ff */
[----:B------:R-:W0:Y:S02]  /*0250*/  MUFU.RSQ R3, R0 ;  /* 0x0000000000037308 */ /* 0x000e240000001400 */
[----:B0-----:R-:W-:Y:S01]  /*0260*/  FMUL.FTZ R5, R0, R3 ;  /* 0x0000000300057220 */ /* 0x001fe20000410000 */
[----:B------:R-:W-:-:S03]  /*0270*/  FMUL.FTZ R3, R3, 0.5 ;  /* 0x3f00000003037820 */ /* 0x000fc60000410000 */
[----:B------:R-:W-:-:S04]  /*0280*/  FADD.FTZ R2, -R5, -RZ ;  /* 0x800000ff05027221 */ /* 0x000fc80000010100 */
[----:B------:R-:W-:-:S04]  /*0290*/  FFMA R2, R5, R2, R0 ;  /* 0x0000000205027223 */ /* 0x000fc80000000000 */
[----:B------:R-:W-:-:S04]  /*02a0*/  FFMA R2, R2, R3, R5 ;  /* 0x0000000302027223 */ /* 0x000fc80000000005 */
[----:B------:R-:W-:-:S07]  /*02b0*/  FMUL.FTZ R2, R2, 2.3283064365386962891e-10 ;  /* 0x2f80000002027820 */ /* 0x000fce0000410000 */
.L_x_2:
[----:B------:R-:W-:Y:S01]  /*02c0*/  HFMA2 R3, -RZ, RZ, 0, 0 ;  /* 0x00000000ff037431 */ /* 0x000fe200000001ff */
[----:B------:R-:W-:Y:S02]  /*02d0*/  MOV R0, R2 ;  /* 0x0000000200007202 */ /* 0x000fe40000000f00 */
[----:B------:R-:W-:-:S04]  /*02e0*/  MOV R2, R4 ;  /* 0x0000000400027202 */ /* 0x000fc80000000f00 */
[----:B------:R-:W-:Y:S05]  /*02f0*/  RET.REL.NODEC R2 `(_Z11computeNormP6VectorPf) ;  /* 0xfffffffc02407950 */ /* 0x000fea0003c3ffff */
.L_x_3:
[----:B------:R-:W-:-:S00]  /*0300*/  BRA `(.L_x_3) ;  /* 0xfffffffc00fc7947 */ /* 0x000fc0000383ffff */
[----:B------:R-:W-:-:S00]  /*0310*/  NOP ;  /* 0x0000000000007918 */ /* 0x000fc00000000000 */
        /* <DEDUP_REMOVED lines=14> */
.L_x_4:


//--------------------- .nv.shared.reserved.0     --------------------------
	.section	.nv.shared.reserved.0,"aw",@nobits
	.weak		__nv_reservedSMEM_offset_0_alias
	.size		__nv_reservedSMEM_offset_0_alias, 0, 64
	.other		__nv_reservedSMEM_offset_0_alias,@"STO_CUDA_RESERVED_SHARED STV_DEFAULT"
__nv_reservedSMEM_offset_0_alias:
	.zero		0
	.zero		64


//--------------------- .nv.constant0._Z11computeNormP6VectorPf --------------------------
	.section	.nv.constant0._Z11computeNormP6VectorPf,"a",@progbits
	.sectionflags	@""
	.align	4
.nv.constant0._Z11computeNormP6VectorPf:
	.zero		912


//--------------------- SYMBOLS --------------------------

	.type		.nv.reservedSmem.offset0,@object
	.size		.nv.reservedSmem.offset0,0x4
